	.headerflags	@"EF_CUDA_TEXMODE_UNIFIED EF_CUDA_64BIT_ADDRESS EF_CUDA_ACCELERATORS EF_CUDA_SM90 EF_CUDA_VIRTUAL_SM(EF_CUDA_SM90)"
	.elftype	@"ET_EXEC"


//--------------------- .nv.info                  --------------------------
	.section	.nv.info,"",@"SHT_CUDA_INFO"
	.align	4


	//----- nvinfo : EIATTR_REGCOUNT
	.align		4
        /*0000*/ 	.byte	0x04, 0x2f
        /*0002*/ 	.short	(.L_1 - .L_0)
	.align		4
.L_0:
        /*0004*/ 	.word	index@(triton_poi_fused_max_pool2d_with_indices_0)
        /*0008*/ 	.word	0x00000014


	//----- nvinfo : EIATTR_MIN_STACK_SIZE
	.align		4
.L_1:
        /*000c*/ 	.byte	0x04, 0x12
        /*000e*/ 	.short	(.L_3 - .L_2)
	.align		4
.L_2:
        /*0010*/ 	.word	index@(triton_poi_fused_max_pool2d_with_indices_0)
        /*0014*/ 	.word	0x00000000


	//----- nvinfo : EIATTR_FRAME_SIZE
	.align		4
.L_3:
        /*0018*/ 	.byte	0x04, 0x11
        /*001a*/ 	.short	(.L_5 - .L_4)
	.align		4
.L_4:
        /*001c*/ 	.word	index@(triton_poi_fused_max_pool2d_with_indices_0)
        /*0020*/ 	.word	0x00000000


	//----- nvinfo : EIATTR_MIN_STACK_SIZE
	.align		4
.L_5:
        /*0024*/ 	.byte	0x04, 0x12
        /*0026*/ 	.short	(.L_7 - .L_6)
	.align		4
.L_6:
        /*0028*/ 	.word	index@(triton_poi_fused_max_pool2d_with_indices_0)
        /*002c*/ 	.word	0x00000000
.L_7:


//--------------------- .nv.info.triton_poi_fused_max_pool2d_with_indices_0 --------------------------
	.section	.nv.info.triton_poi_fused_max_pool2d_with_indices_0,"",@"SHT_CUDA_INFO"
	.sectionflags	@""
	.align	4


	//----- nvinfo : EIATTR_CUDA_API_VERSION
	.align		4
        /*0000*/ 	.byte	0x04, 0x37
        /*0002*/ 	.short	(.L_9 - .L_8)
.L_8:
        /*0004*/ 	.word	0x0000007c


	//----- nvinfo : EIATTR_KPARAM_INFO
	.align		4
.L_9:
        /*0008*/ 	.byte	0x04, 0x17
        /*000a*/ 	.short	(.L_11 - .L_10)
.L_10:
        /*000c*/ 	.word	0x00000000
        /*0010*/ 	.short	0x0002
        /*0012*/ 	.short	0x0010
        /*0014*/ 	.byte	0x00, 0xf0, 0x11, 0x00


	//----- nvinfo : EIATTR_KPARAM_INFO
	.align		4
.L_11:
        /*0018*/ 	.byte	0x04, 0x17
        /*001a*/ 	.short	(.L_13 - .L_12)
.L_12:
        /*001c*/ 	.word	0x00000000
        /*0020*/ 	.short	0x0001
        /*0022*/ 	.short	0x0008
        /*0024*/ 	.byte	0x00, 0xf4, 0x21, 0x00


	//----- nvinfo : EIATTR_KPARAM_INFO
	.align		4
.L_13:
        /*0028*/ 	.byte	0x04, 0x17
        /*002a*/ 	.short	(.L_15 - .L_14)
.L_14:
        /*002c*/ 	.word	0x00000000
        /*0030*/ 	.short	0x0000
        /*0032*/ 	.short	0x0000
        /*0034*/ 	.byte	0x00, 0xf4, 0x21, 0x00


	//----- nvinfo : EIATTR_SPARSE_MMA_MASK
	.align		4
.L_15:
        /*0038*/ 	.byte	0x03, 0x50
        /*003a*/ 	.short	0x0000


	//----- nvinfo : EIATTR_MAXREG_COUNT
	.align		4
        /*003c*/ 	.byte	0x03, 0x1b
        /*003e*/ 	.short	0x00ff


	//----- nvinfo : EIATTR_EXIT_INSTR_OFFSETS
	.align		4
        /*0040*/ 	.byte	0x04, 0x1c
        /*0042*/ 	.short	(.L_17 - .L_16)


	//   ....[0]....
.L_16:
        /*0044*/ 	.word	0x00000380


	//   ....[1]....
        /*0048*/ 	.word	0x000003a0


	//----- nvinfo : EIATTR_REQNTID
	.align		4
.L_17:
        /*004c*/ 	.byte	0x04, 0x10
        /*004e*/ 	.short	(.L_19 - .L_18)
.L_18:
        /*0050*/ 	.word	0x00000020
        /*0054*/ 	.word	0x00000001
        /*0058*/ 	.word	0x00000001


	//----- nvinfo : EIATTR_CBANK_PARAM_SIZE
	.align		4
.L_19:
        /*005c*/ 	.byte	0x03, 0x19
        /*005e*/ 	.short	0x0014


	//----- nvinfo : EIATTR_PARAM_CBANK
	.align		4
        /*0060*/ 	.byte	0x04, 0x0a
        /*0062*/ 	.short	(.L_21 - .L_20)
	.align		4
.L_20:
        /*0064*/ 	.word	index@(.nv.constant0.triton_poi_fused_max_pool2d_with_indices_0)
        /*0068*/ 	.short	0x0210
        /*006a*/ 	.short	0x0014


	//----- nvinfo : EIATTR_SW_WAR
	.align		4
.L_21:
        /*006c*/ 	.byte	0x04, 0x36
        /*006e*/ 	.short	(.L_23 - .L_22)
.L_22:
        /*0070*/ 	.word	0x00000008
.L_23:


//--------------------- .nv.callgraph             --------------------------
	.section	.nv.callgraph,"",@"SHT_CUDA_CALLGRAPH"
	.align	4
	.sectionentsize	8
	.align		4
        /*0000*/ 	.word	0x00000000
	.align		4
        /*0004*/ 	.word	0xffffffff
	.align		4
        /*0008*/ 	.word	0x00000000
	.align		4
        /*000c*/ 	.word	0xfffffffe
	.align		4
        /*0010*/ 	.word	0x00000000
	.align		4
        /*0014*/ 	.word	0xfffffffd
	.align		4
        /*0018*/ 	.word	0x00000000
	.align		4
        /*001c*/ 	.word	0xfffffffc


//--------------------- .text.triton_poi_fused_max_pool2d_with_indices_0 --------------------------
	.section	.text.triton_poi_fused_max_pool2d_with_indices_0,"ax",@progbits
	.align	128
        .global         triton_poi_fused_max_pool2d_with_indices_0
        .type           triton_poi_fused_max_pool2d_with_indices_0,@function
        .size           triton_poi_fused_max_pool2d_with_indices_0,(.L_x_1 - triton_poi_fused_max_pool2d_with_indices_0)
        .other          triton_poi_fused_max_pool2d_with_indices_0,@"STO_CUDA_ENTRY STV_DEFAULT"
triton_poi_fused_max_pool2d_with_indices_0:
.text.triton_poi_fused_max_pool2d_with_indices_0:
[----:B------:R-:W0:Y:S02]  /*0000*/  LDC R1, c[0x0][0x28] ;  /* 0x00000a00ff017b82 */ /* 0x000e240000000800 */
[----:B------:R-:W1:Y:S01]  /*0010*/  S2R R0, SR_CTAID.X ;  /* 0x0000000000007919 */ /* 0x000e620000002500 */
[----:B------:R-:W2:Y:S01]  /*0020*/  LDC.64 R8, c[0x0][0x210] ;  /* 0x00008400ff087b82 */ /* 0x000ea20000000a00 */
[----:B------:R-:W-:Y:S01]  /*0030*/  CS2R R16, SRZ ;  /* 0x0000000000107805 */ /* 0x000fe2000001ff00 */
[----:B------:R-:W-:Y:S01]  /*0040*/  IMAD.MOV.U32 R10, RZ, RZ, RZ ;  /* 0x000000ffff0a7224 */ /* 0x000fe200078e00ff */
[----:B------:R-:W3:Y:S01]  /*0050*/  S2R R3, SR_TID.X ;  /* 0x0000000000037919 */ /* 0x000ee20000002100 */
[----:B------:R-:W-:Y:S01]  /*0060*/  ULDC.64 UR4, c[0x0][0x208] ;  /* 0x0000820000047ab9 */ /* 0x000fe20000000a00 */
[----:B-1----:R-:W-:Y:S01]  /*0070*/  SHF.R.U32.HI R5, RZ, 0x19, R0 ;  /* 0x00000019ff057819 */ /* 0x002fe20000011600 */
[----:B------:R-:W-:-:S03]  /*0080*/  IMAD.SHL.U32 R0, R0, 0x40, RZ ;  /* 0x0000004000007824 */ /* 0x000fc600078e00ff */
[----:B------:R-:W-:Y:S01]  /*0090*/  SGXT.U32 R5, R5, 0x1 ;  /* 0x000000010505781a */ /* 0x000fe20000000000 */
[----:B------:R-:W-:Y:S02]  /*00a0*/  VIADD R2, R0, 0x1 ;  /* 0x0000000100027836 */ /* 0x000fe40000000000 */
[----:B---3--:R-:W-:Y:S02]  /*00b0*/  IMAD.SHL.U32 R3, R3, 0x2, RZ ;  /* 0x0000000203037824 */ /* 0x008fe400078e00ff */
[----:B------:R-:W-:-:S03]  /*00c0*/  IMAD.IADD R5, R2, 0x1, R5 ;  /* 0x0000000102057824 */ /* 0x000fc600078e0205 */
[----:B------:R-:W-:Y:S01]  /*00d0*/  LOP3.LUT R11, R0, 0x3e, R3, 0xf8, !PT ;  /* 0x0000003e000b7812 */ /* 0x000fe200078ef803 */
[----:B------:R-:W-:Y:S01]  /*00e0*/  IMAD.MOV.U32 R0, RZ, RZ, RZ ;  /* 0x000000ffff007224 */ /* 0x000fe200078e00ff */
[----:B------:R-:W-:Y:S02]  /*00f0*/  LOP3.LUT R5, R5, 0x7fffffc2, RZ, 0xc0, !PT ;  /* 0x7fffffc205057812 */ /* 0x000fe400078ec0ff */
[----:B------:R-:W-:-:S03]  /*0100*/  ISETP.GE.AND P0, PT, R11, 0x40, PT ;  /* 0x000000400b00780c */ /* 0x000fc60003f06270 */
[----:B------:R-:W-:Y:S02]  /*0110*/  IMAD.IADD R5, R2, 0x1, -R5 ;  /* 0x0000000102057824 */ /* 0x000fe400078e0a05 */
[----:B------:R-:W-:-:S04]  /*0120*/  IMAD.SHL.U32 R2, R11, 0x4, RZ ;  /* 0x000000040b027824 */ /* 0x000fc800078e00ff */
[----:B------:R-:W-:Y:S02]  /*0130*/  IMAD R13, R5, 0x2, R2 ;  /* 0x00000002050d7824 */ /* 0x000fe400078e0202 */
[----:B--2---:R-:W-:-:S04]  /*0140*/  IMAD.WIDE R2, R2, 0x4, R8 ;  /* 0x0000000402027825 */ /* 0x004fc800078e0208 */
[C---:B------:R-:W-:Y:S01]  /*0150*/  IMAD.WIDE R4, R13.reuse, 0x4, R8 ;  /* 0x000000040d047825 */ /* 0x040fe200078e0208 */
[----:B------:R-:W2:Y:S03]  /*0160*/  @!P0 LDG.E.EL R0, desc[UR4][R2.64] ;  /* 0x0000000402008981 */ /* 0x000ea6000c2e1900 */
[----:B------:R-:W-:Y:S01]  /*0170*/  VIADD R7, R13, 0x4 ;  /* 0x000000040d077836 */ /* 0x000fe20000000000 */
[----:B------:R-:W2:Y:S01]  /*0180*/  @!P0 LDG.E.EL R16, desc[UR4][R2.64+0x4] ;  /* 0x0000040402108981 */ /* 0x000ea2000c2e1900 */
[----:B------:R-:W-:-:S03]  /*0190*/  CS2R R14, SRZ ;  /* 0x00000000000e7805 */ /* 0x000fc6000001ff00 */
[----:B------:R-:W3:Y:S01]  /*01a0*/  @!P0 LDG.E.EL R10, desc[UR4][R4.64] ;  /* 0x00000004040a8981 */ /* 0x000ee2000c2e1900 */
[----:B------:R-:W-:-:S03]  /*01b0*/  IMAD.WIDE R6, R7, 0x4, R8 ;  /* 0x0000000407067825 */ /* 0x000fc600078e0208 */
[----:B------:R1:W3:Y:S01]  /*01c0*/  @!P0 LDG.E.EL R17, desc[UR4][R4.64+0x4] ;  /* 0x0000040404118981 */ /* 0x0002e2000c2e1900 */
[----:B------:R-:W-:-:S03]  /*01d0*/  VIADD R13, R13, 0x5 ;  /* 0x000000050d0d7836 */ /* 0x000fc60000000000 */
[----:B------:R-:W4:Y:S01]  /*01e0*/  @!P0 LDG.E.EL R15, desc[UR4][R2.64+0x10] ;  /* 0x00001004020f8981 */ /* 0x000f22000c2e1900 */
[----:B------:R-:W-:Y:S01]  /*01f0*/  IMAD.WIDE R8, R13, 0x4, R8 ;  /* 0x000000040d087825 */ /* 0x000fe200078e0208 */
[----:B------:R-:W-:Y:S02]  /*0200*/  CS2R R12, SRZ ;  /* 0x00000000000c7805 */ /* 0x000fe4000001ff00 */
[----:B------:R-:W5:Y:S01]  /*0210*/  @!P0 LDG.E.EL R14, desc[UR4][R6.64] ;  /* 0x00000004060e8981 */ /* 0x000f62000c2e1900 */
[----:B-1----:R-:W1:Y:S03]  /*0220*/  LDC.64 R4, c[0x0][0x218] ;  /* 0x00008600ff047b82 */ /* 0x002e660000000a00 */
[----:B------:R1:W5:Y:S04]  /*0230*/  @!P0 LDG.E.EL R12, desc[UR4][R2.64+0x14] ;  /* 0x00001404020c8981 */ /* 0x000368000c2e1900 */
[----:B------:R-:W5:Y:S01]  /*0240*/  @!P0 LDG.E.EL R13, desc[UR4][R8.64] ;  /* 0x00000004080d8981 */ /* 0x000f62000c2e1900 */
[----:B-1----:R-:W-:Y:S01]  /*0250*/  IMAD.WIDE R2, R11, 0x4, R4 ;  /* 0x000000040b027825 */ /* 0x002fe200078e0204 */
[----:B--2---:R-:W-:-:S02]  /*0260*/  FSETP.GT.AND P3, PT, R16, R0, PT ;  /* 0x000000001000720b */ /* 0x004fc40003f64000 */
[----:B------:R-:W-:Y:S02]  /*0270*/  FSETP.NAN.AND P5, PT, R16, R16, PT ;  /* 0x000000101000720b */ /* 0x000fe40003fa8000 */
[C---:B---3--:R-:W-:Y:S02]  /*0280*/  FSETP.GT.AND P4, PT, R17.reuse, R10, PT ;  /* 0x0000000a1100720b */ /* 0x048fe40003f84000 */
[----:B------:R-:W-:Y:S02]  /*0290*/  FSETP.NAN.AND P6, PT, R17, R17, PT ;  /* 0x000000111100720b */ /* 0x000fe40003fc8000 */
[----:B----4-:R-:W-:-:S05]  /*02a0*/  FSETP.NAN.AND P1, PT, R15, R15, PT ;  /* 0x0000000f0f00720b */ /* 0x010fca0003f28000 */
[----:B------:R-:W-:Y:S02]  /*02b0*/  @!P3 FSEL R16, R16, R0, P5 ;  /* 0x000000001010b208 */ /* 0x000fe40002800000 */
[----:B-----5:R-:W-:Y:S02]  /*02c0*/  FSETP.NAN.AND P2, PT, R14, R14, PT ;  /* 0x0000000e0e00720b */ /* 0x020fe40003f48000 */
[----:B------:R-:W-:Y:S02]  /*02d0*/  FSETP.GEU.AND P5, PT, R16, R15, PT ;  /* 0x0000000f1000720b */ /* 0x000fe40003fae000 */
[----:B------:R-:W-:Y:S02]  /*02e0*/  FSETP.NAN.AND P3, PT, R12, R12, PT ;  /* 0x0000000c0c00720b */ /* 0x000fe40003f68000 */
[----:B------:R-:W-:Y:S02]  /*02f0*/  @!P4 FSEL R17, R17, R10, P6 ;  /* 0x0000000a1111c208 */ /* 0x000fe40003000000 */
[----:B------:R-:W-:-:S02]  /*0300*/  FSETP.NAN.AND P4, PT, R13, R13, PT ;  /* 0x0000000d0d00720b */ /* 0x000fc40003f88000 */
[----:B------:R-:W-:Y:S02]  /*0310*/  FSETP.GEU.AND P6, PT, R17, R14, PT ;  /* 0x0000000e1100720b */ /* 0x000fe40003fce000 */
[----:B------:R-:W-:Y:S02]  /*0320*/  @!P1 FSEL R15, R15, R16, !P5 ;  /* 0x000000100f0f9208 */ /* 0x000fe40006800000 */
[----:B------:R-:W-:Y:S02]  /*0330*/  @!P2 FSEL R14, R14, R17, !P6 ;  /* 0x000000110e0ea208 */ /* 0x000fe40007000000 */
[----:B------:R-:W-:Y:S02]  /*0340*/  FSETP.GEU.AND P1, PT, R15, R12, PT ;  /* 0x0000000c0f00720b */ /* 0x000fe40003f2e000 */
[----:B------:R-:W-:Y:S02]  /*0350*/  FSETP.GEU.AND P2, PT, R14, R13, PT ;  /* 0x0000000d0e00720b */ /* 0x000fe40003f4e000 */
[----:B------:R-:W-:-:S02]  /*0360*/  @!P3 SEL R12, R12, R15, !P1 ;  /* 0x0000000f0c0cb207 */ /* 0x000fc40004800000 */
[----:B------:R-:W-:Y:S01]  /*0370*/  @!P4 SEL R13, R13, R14, !P2 ;  /* 0x0000000e0d0dc207 */ /* 0x000fe20005000000 */
[----:B------:R-:W-:Y:S08]  /*0380*/  @P0 EXIT ;  /* 0x000000000000094d */ /* 0x000ff00003800000 */
[----:B------:R-:W-:Y:S01]  /*0390*/  STG.E.64 desc[UR4][R2.64], R12 ;  /* 0x0000000c02007986 */ /* 0x000fe2000c101b04 */
[----:B------:R-:W-:Y:S05]  /*03a0*/  EXIT ;  /* 0x000000000000794d */ /* 0x000fea0003800000 */
.L_x_0:
[----:B------:R-:W-:-:S00]  /*03b0*/  BRA `(.L_x_0) ;  /* 0xfffffffc00fc7947 */ /* 0x000fc0000383ffff */
[----:B------:R-:W-:-:S00]  /*03c0*/  NOP ;  /* 0x0000000000007918 */ /* 0x000fc00000000000 */
        /* <DEDUP_REMOVED lines=11> */
.L_x_1:


//--------------------- .nv.constant0.triton_poi_fused_max_pool2d_with_indices_0 --------------------------
	.section	.nv.constant0.triton_poi_fused_max_pool2d_with_indices_0,"a",@progbits
	.sectionflags	@""
	.align	4
.nv.constant0.triton_poi_fused_max_pool2d_with_indices_0:
	.zero		548
